//
// Generated by NVIDIA NVVM Compiler
//
// Compiler Build ID: CL-36424714
// Cuda compilation tools, release 13.0, V13.0.88
// Based on NVVM 20.0.0
//

.version 9.0
.target sm_100
.address_size 64

	// .globl	_Z22parallel_passwordCrackv

.visible .entry _Z22parallel_passwordCrackv()
{


	ret;

}


// ===== COMPILED SASS (sm_100) =====

	.target	sm_100

	.elftype	@"ET_EXEC"


//--------------------- .note.nv.tkinfo           --------------------------
	.section	.note.nv.tkinfo,"",@"SHT_NOTE"
	.sectionflags	@"SHF_NOTE_NV_TKINFO"
	.tkinfo
        /*0018*/ 	.word	0x00000002
        /*0030*/ 	.string	""
        /*0030*/ 	.string	"ptxas"
        /*0030*/ 	.string	"Cuda compilation tools, release 13.0, V13.0.88"
        /*0030*/ 	.string	"Build cuda_13.0.r13.0/compiler.36424714_0"
        /*0030*/ 	.string	"-arch sm_100 -m 64 "



//--------------------- .note.nv.cuinfo           --------------------------
	.section	.note.nv.cuinfo,"",@"SHT_NOTE"
	.sectionflags	@"SHF_NOTE_NV_CUINFO"
        /*0018*/ 	.short	0x0002
        /*001a*/ 	.short	0x0064
        /*001c*/ 	.short	0x0082
	.zero		2


//--------------------- .nv.info                  --------------------------
	.section	.nv.info,"",@"SHT_CUDA_INFO"
	.align	4


	//----- nvinfo : EIATTR_REGCOUNT
	.align		4
        /*0000*/ 	.byte	0x04, 0x2f
        /*0002*/ 	.short	(.L_1 - .L_0)
	.align		4
.L_0:
        /*0004*/ 	.word	index@(_Z22parallel_passwordCrackv)
        /*0008*/ 	.word	0x00000004


	//----- nvinfo : EIATTR_FRAME_SIZE
	.align		4
.L_1:
        /*000c*/ 	.byte	0x04, 0x11
        /*000e*/ 	.short	(.L_3 - .L_2)
	.align		4
.L_2:
        /*0010*/ 	.word	index@(_Z22parallel_passwordCrackv)
        /*0014*/ 	.word	0x00000000


	//----- nvinfo : EIATTR_MIN_STACK_SIZE
	.align		4
.L_3:
        /*0018*/ 	.byte	0x04, 0x12
        /*001a*/ 	.short	(.L_5 - .L_4)
	.align		4
.L_4:
        /*001c*/ 	.word	index@(_Z22parallel_passwordCrackv)
        /*0020*/ 	.word	0x00000000
.L_5:


//--------------------- .nv.compat                --------------------------
	.section	.nv.compat,"",@"SHT_CUDA_COMPAT_INFO"
	.align	4
        /*0000*/ 	.byte	0x02, 0x09, 0x00, 0x00, 0x02, 0x02, 0x01, 0x00, 0x02, 0x05, 0x05, 0x00, 0x03, 0x07, 0x01, 0x01
        /*0010*/ 	.byte	0x02, 0x03, 0x00, 0x00, 0x02, 0x06, 0x01, 0x00, 0x04, 0x0b, 0x08, 0x00, 0x09, 0x00, 0x00, 0x00
        /*0020*/ 	.byte	0x00, 0x00, 0x00, 0x00


//--------------------- .nv.info._Z22parallel_passwordCrackv --------------------------
	.section	.nv.info._Z22parallel_passwordCrackv,"",@"SHT_CUDA_INFO"
	.sectionflags	@""
	.align	4


	//----- nvinfo : EIATTR_CUDA_API_VERSION
	.align		4
        /*0000*/ 	.byte	0x04, 0x37
        /*0002*/ 	.short	(.L_7 - .L_6)
.L_6:
        /*0004*/ 	.word	0x00000082


	//----- nvinfo : EIATTR_SPARSE_MMA_MASK
	.align		4
.L_7:
        /*0008*/ 	.byte	0x03, 0x50
        /*000a*/ 	.short	0x0000


	//----- nvinfo : EIATTR_MAXREG_COUNT
	.align		4
        /*000c*/ 	.byte	0x03, 0x1b
        /*000e*/ 	.short	0x00ff


	//----- nvinfo : EIATTR_MERCURY_ISA_VERSION
	.align		4
        /*0010*/ 	.byte	0x03, 0x5f
        /*0012*/ 	.short	0x0101


	//----- nvinfo : EIATTR_VRC_CTA_INIT_COUNT
	.align		4
        /*0014*/ 	.byte	0x02, 0x4a
	.zero		1
	.zero		1


	//----- nvinfo : EIATTR_EXIT_INSTR_OFFSETS
	.align		4
        /*0018*/ 	.byte	0x04, 0x1c
        /*001a*/ 	.short	(.L_9 - .L_8)


	//   ....[0]....
.L_8:
        /*001c*/ 	.word	0x00000010


	//----- nvinfo : EIATTR_SW_WAR
	.align		4
.L_9:
        /*0020*/ 	.byte	0x04, 0x36
        /*0022*/ 	.short	(.L_11 - .L_10)
.L_10:
        /*0024*/ 	.word	0x00000008
.L_11:


//--------------------- .nv.callgraph             --------------------------
	.section	.nv.callgraph,"",@"SHT_CUDA_CALLGRAPH"
	.align	4
	.sectionentsize	8
	.align		4
        /*0000*/ 	.word	0x00000000
	.align		4
        /*0004*/ 	.word	0xffffffff
	.align		4
        /*0008*/ 	.word	0x00000000
	.align		4
        /*000c*/ 	.word	0xfffffffe
	.align		4
        /*0010*/ 	.word	0x00000000
	.align		4
        /*0014*/ 	.word	0xfffffffd
	.align		4
        /*0018*/ 	.word	0x00000000
	.align		4
        /*001c*/ 	.word	0xfffffffc


//--------------------- .text._Z22parallel_passwordCrackv --------------------------
	.section	.text._Z22parallel_passwordCrackv,"ax",@progbits
	.align	128
        .global         _Z22parallel_passwordCrackv
        .type           _Z22parallel_passwordCrackv,@function
        .size           _Z22parallel_passwordCrackv,(.L_x_1 - _Z22parallel_passwordCrackv)
        .other          _Z22parallel_passwordCrackv,@"STO_CUDA_ENTRY STV_DEFAULT"
_Z22parallel_passwordCrackv:
.text._Z22parallel_passwordCrackv:
[----:B------:R-:W-:Y:S01]  /*0000*/  LDC R1, c[0x0][0x37c] ;  /* 0x0000df00ff017b82 */ /* 0x000fe20000000800 */
[----:B------:R-:W-:Y:S05]  /*0010*/  EXIT ;  /* 0x000000000000794d */ /* 0x000fea0003800000 */
.L_x_0:
[----:B------:R-:W-:-:S00]  /*0020*/  BRA `(.L_x_0) ;  /* 0xfffffffc00fc7947 */ /* 0x000fc0000383ffff */
[----:B------:R-:W-:-:S00]  /*0030*/  NOP ;  /* 0x0000000000007918 */ /* 0x000fc00000000000 */
        /* <DEDUP_REMOVED lines=12> */
.L_x_1:


//--------------------- .nv.shared.reserved.0     --------------------------
	.section	.nv.shared.reserved.0,"aw",@nobits
	.weak		__nv_reservedSMEM_offset_0_alias
	.size		__nv_reservedSMEM_offset_0_alias, 0, 64
	.other		__nv_reservedSMEM_offset_0_alias,@"STO_CUDA_RESERVED_SHARED STV_DEFAULT"
__nv_reservedSMEM_offset_0_alias:
	.zero		0
	.zero		64


//--------------------- .nv.constant0._Z22parallel_passwordCrackv --------------------------
	.section	.nv.constant0._Z22parallel_passwordCrackv,"a",@progbits
	.sectionflags	@""
	.align	4
.nv.constant0._Z22parallel_passwordCrackv:
	.zero		896


//--------------------- SYMBOLS --------------------------

	.type		.nv.reservedSmem.offset0,@object
	.size		.nv.reservedSmem.offset0,0x4
